//
// Generated by NVIDIA NVVM Compiler
//
// Compiler Build ID: CL-36424714
// Cuda compilation tools, release 13.0, V13.0.88
// Based on NVVM 20.0.0
//

.version 9.0
.target sm_100
.address_size 64

	// .globl	_Z8AdditionPiS_S_i

.visible .entry _Z8AdditionPiS_S_i(
	.param .u64 .ptr .align 1 _Z8AdditionPiS_S_i_param_0,
	.param .u64 .ptr .align 1 _Z8AdditionPiS_S_i_param_1,
	.param .u64 .ptr .align 1 _Z8AdditionPiS_S_i_param_2,
	.param .u32 _Z8AdditionPiS_S_i_param_3
)
{
	.reg .pred 	%p<2>;
	.reg .b32 	%r<9>;
	.reg .b64 	%rd<11>;

	ld.param.u64 	%rd1, [_Z8AdditionPiS_S_i_param_0];
	ld.param.u64 	%rd2, [_Z8AdditionPiS_S_i_param_1];
	ld.param.u64 	%rd3, [_Z8AdditionPiS_S_i_param_2];
	ld.param.u32 	%r2, [_Z8AdditionPiS_S_i_param_3];
	mov.u32 	%r3, %ctaid.x;
	mov.u32 	%r4, %ntid.x;
	mov.u32 	%r5, %tid.x;
	mad.lo.s32 	%r1, %r3, %r4, %r5;
	setp.ge.s32 	%p1, %r1, %r2;
	@%p1 bra 	$L__BB0_2;
	cvta.to.global.u64 	%rd4, %rd1;
	cvta.to.global.u64 	%rd5, %rd2;
	cvta.to.global.u64 	%rd6, %rd3;
	mul.wide.s32 	%rd7, %r1, 4;
	add.s64 	%rd8, %rd4, %rd7;
	ld.global.u32 	%r6, [%rd8];
	add.s64 	%rd9, %rd5, %rd7;
	ld.global.u32 	%r7, [%rd9];
	add.s32 	%r8, %r7, %r6;
	add.s64 	%rd10, %rd6, %rd7;
	st.global.u32 	[%rd10], %r8;
$L__BB0_2:
	ret;

}


// ===== COMPILED SASS (sm_100) =====

	.target	sm_100

	.elftype	@"ET_EXEC"


//--------------------- .note.nv.tkinfo           --------------------------
	.section	.note.nv.tkinfo,"",@"SHT_NOTE"
	.sectionflags	@"SHF_NOTE_NV_TKINFO"
	.tkinfo
        /*0018*/ 	.word	0x00000002
        /*0030*/ 	.string	""
        /*0030*/ 	.string	"ptxas"
        /*0030*/ 	.string	"Cuda compilation tools, release 13.0, V13.0.88"
        /*0030*/ 	.string	"Build cuda_13.0.r13.0/compiler.36424714_0"
        /*0030*/ 	.string	"-arch sm_100 -m 64 "



//--------------------- .note.nv.cuinfo           --------------------------
	.section	.note.nv.cuinfo,"",@"SHT_NOTE"
	.sectionflags	@"SHF_NOTE_NV_CUINFO"
        /*0018*/ 	.short	0x0002
        /*001a*/ 	.short	0x0064
        /*001c*/ 	.short	0x0082
	.zero		2


//--------------------- .nv.info                  --------------------------
	.section	.nv.info,"",@"SHT_CUDA_INFO"
	.align	4


	//----- nvinfo : EIATTR_REGCOUNT
	.align		4
        /*0000*/ 	.byte	0x04, 0x2f
        /*0002*/ 	.short	(.L_1 - .L_0)
	.align		4
.L_0:
        /*0004*/ 	.word	index@(_Z8AdditionPiS_S_i)
        /*0008*/ 	.word	0x0000000c


	//----- nvinfo : EIATTR_FRAME_SIZE
	.align		4
.L_1:
        /*000c*/ 	.byte	0x04, 0x11
        /*000e*/ 	.short	(.L_3 - .L_2)
	.align		4
.L_2:
        /*0010*/ 	.word	index@(_Z8AdditionPiS_S_i)
        /*0014*/ 	.word	0x00000000


	//----- nvinfo : EIATTR_MIN_STACK_SIZE
	.align		4
.L_3:
        /*0018*/ 	.byte	0x04, 0x12
        /*001a*/ 	.short	(.L_5 - .L_4)
	.align		4
.L_4:
        /*001c*/ 	.word	index@(_Z8AdditionPiS_S_i)
        /*0020*/ 	.word	0x00000000
.L_5:


//--------------------- .nv.compat                --------------------------
	.section	.nv.compat,"",@"SHT_CUDA_COMPAT_INFO"
	.align	4
        /*0000*/ 	.byte	0x02, 0x09, 0x00, 0x00, 0x02, 0x02, 0x01, 0x00, 0x02, 0x05, 0x05, 0x00, 0x03, 0x07, 0x01, 0x01
        /*0010*/ 	.byte	0x02, 0x03, 0x00, 0x00, 0x02, 0x06, 0x01, 0x00, 0x04, 0x0b, 0x08, 0x00, 0x09, 0x00, 0x00, 0x00
        /*0020*/ 	.byte	0x00, 0x00, 0x00, 0x00


//--------------------- .nv.info._Z8AdditionPiS_S_i --------------------------
	.section	.nv.info._Z8AdditionPiS_S_i,"",@"SHT_CUDA_INFO"
	.sectionflags	@""
	.align	4


	//----- nvinfo : EIATTR_CUDA_API_VERSION
	.align		4
        /*0000*/ 	.byte	0x04, 0x37
        /*0002*/ 	.short	(.L_7 - .L_6)
.L_6:
        /*0004*/ 	.word	0x00000082


	//----- nvinfo : EIATTR_KPARAM_INFO
	.align		4
.L_7:
        /*0008*/ 	.byte	0x04, 0x17
        /*000a*/ 	.short	(.L_9 - .L_8)
.L_8:
        /*000c*/ 	.word	0x00000000
        /*0010*/ 	.short	0x0003
        /*0012*/ 	.short	0x0018
        /*0014*/ 	.byte	0x00, 0xf0, 0x11, 0x00


	//----- nvinfo : EIATTR_KPARAM_INFO
	.align		4
.L_9:
        /*0018*/ 	.byte	0x04, 0x17
        /*001a*/ 	.short	(.L_11 - .L_10)
.L_10:
        /*001c*/ 	.word	0x00000000
        /*0020*/ 	.short	0x0002
        /*0022*/ 	.short	0x0010
        /*0024*/ 	.byte	0x00, 0xf5, 0x21, 0x00


	//----- nvinfo : EIATTR_KPARAM_INFO
	.align		4
.L_11:
        /*0028*/ 	.byte	0x04, 0x17
        /*002a*/ 	.short	(.L_13 - .L_12)
.L_12:
        /*002c*/ 	.word	0x00000000
        /*0030*/ 	.short	0x0001
        /*0032*/ 	.short	0x0008
        /*0034*/ 	.byte	0x00, 0xf5, 0x21, 0x00


	//----- nvinfo : EIATTR_KPARAM_INFO
	.align		4
.L_13:
        /*0038*/ 	.byte	0x04, 0x17
        /*003a*/ 	.short	(.L_15 - .L_14)
.L_14:
        /*003c*/ 	.word	0x00000000
        /*0040*/ 	.short	0x0000
        /*0042*/ 	.short	0x0000
        /*0044*/ 	.byte	0x00, 0xf5, 0x21, 0x00


	//----- nvinfo : EIATTR_SPARSE_MMA_MASK
	.align		4
.L_15:
        /*0048*/ 	.byte	0x03, 0x50
        /*004a*/ 	.short	0x0000


	//----- nvinfo : EIATTR_MAXREG_COUNT
	.align		4
        /*004c*/ 	.byte	0x03, 0x1b
        /*004e*/ 	.short	0x00ff


	//----- nvinfo : EIATTR_MERCURY_ISA_VERSION
	.align		4
        /*0050*/ 	.byte	0x03, 0x5f
        /*0052*/ 	.short	0x0101


	//----- nvinfo : EIATTR_VRC_CTA_INIT_COUNT
	.align		4
        /*0054*/ 	.byte	0x02, 0x4a
	.zero		1
	.zero		1


	//----- nvinfo : EIATTR_EXIT_INSTR_OFFSETS
	.align		4
        /*0058*/ 	.byte	0x04, 0x1c
        /*005a*/ 	.short	(.L_17 - .L_16)


	//   ....[0]....
.L_16:
        /*005c*/ 	.word	0x00000070


	//   ....[1]....
        /*0060*/ 	.word	0x00000130


	//----- nvinfo : EIATTR_CBANK_PARAM_SIZE
	.align		4
.L_17:
        /*0064*/ 	.byte	0x03, 0x19
        /*0066*/ 	.short	0x001c


	//----- nvinfo : EIATTR_PARAM_CBANK
	.align		4
        /*0068*/ 	.byte	0x04, 0x0a
        /*006a*/ 	.short	(.L_19 - .L_18)
	.align		4
.L_18:
        /*006c*/ 	.word	index@(.nv.constant0._Z8AdditionPiS_S_i)
        /*0070*/ 	.short	0x0380
        /*0072*/ 	.short	0x001c


	//----- nvinfo : EIATTR_SW_WAR
	.align		4
.L_19:
        /*0074*/ 	.byte	0x04, 0x36
        /*0076*/ 	.short	(.L_21 - .L_20)
.L_20:
        /*0078*/ 	.word	0x00000008
.L_21:


//--------------------- .nv.callgraph             --------------------------
	.section	.nv.callgraph,"",@"SHT_CUDA_CALLGRAPH"
	.align	4
	.sectionentsize	8
	.align		4
        /*0000*/ 	.word	0x00000000
	.align		4
        /*0004*/ 	.word	0xffffffff
	.align		4
        /*0008*/ 	.word	0x00000000
	.align		4
        /*000c*/ 	.word	0xfffffffe
	.align		4
        /*0010*/ 	.word	0x00000000
	.align		4
        /*0014*/ 	.word	0xfffffffd
	.align		4
        /*0018*/ 	.word	0x00000000
	.align		4
        /*001c*/ 	.word	0xfffffffc


//--------------------- .text._Z8AdditionPiS_S_i  --------------------------
	.section	.text._Z8AdditionPiS_S_i,"ax",@progbits
	.align	128
        .global         _Z8AdditionPiS_S_i
        .type           _Z8AdditionPiS_S_i,@function
        .size           _Z8AdditionPiS_S_i,(.L_x_1 - _Z8AdditionPiS_S_i)
        .other          _Z8AdditionPiS_S_i,@"STO_CUDA_ENTRY STV_DEFAULT"
_Z8AdditionPiS_S_i:
.text._Z8AdditionPiS_S_i:
[----:B------:R-:W-:Y:S01]  /*0000*/  LDC R1, c[0x0][0x37c] ;  /* 0x0000df00ff017b82 */ /* 0x000fe20000000800 */
[----:B------:R-:W0:Y:S07]  /*0010*/  S2R R0, SR_TID.X ;  /* 0x0000000000007919 */ /* 0x000e2e0000002100 */
[----:B------:R-:W0:Y:S01]  /*0020*/  S2UR UR4, SR_CTAID.X ;  /* 0x00000000000479c3 */ /* 0x000e220000002500 */
[----:B------:R-:W1:Y:S07]  /*0030*/  LDCU UR5, c[0x0][0x398] ;  /* 0x00007300ff0577ac */ /* 0x000e6e0008000800 */
[----:B------:R-:W0:Y:S02]  /*0040*/  LDC R9, c[0x0][0x360] ;  /* 0x0000d800ff097b82 */ /* 0x000e240000000800 */
[----:B0-----:R-:W-:-:S05]  /*0050*/  IMAD R9, R9, UR4, R0 ;  /* 0x0000000409097c24 */ /* 0x001fca000f8e0200 */
[----:B-1----:R-:W-:-:S13]  /*0060*/  ISETP.GE.AND P0, PT, R9, UR5, PT ;  /* 0x0000000509007c0c */ /* 0x002fda000bf06270 */
[----:B------:R-:W-:Y:S05]  /*0070*/  @P0 EXIT ;  /* 0x000000000000094d */ /* 0x000fea0003800000 */
[----:B------:R-:W0:Y:S01]  /*0080*/  LDC.64 R2, c[0x0][0x380] ;  /* 0x0000e000ff027b82 */ /* 0x000e220000000a00 */
[----:B------:R-:W1:Y:S07]  /*0090*/  LDCU.64 UR4, c[0x0][0x358] ;  /* 0x00006b00ff0477ac */ /* 0x000e6e0008000a00 */
[----:B------:R-:W2:Y:S08]  /*00a0*/  LDC.64 R4, c[0x0][0x388] ;  /* 0x0000e200ff047b82 */ /* 0x000eb00000000a00 */
[----:B------:R-:W3:Y:S01]  /*00b0*/  LDC.64 R6, c[0x0][0x390] ;  /* 0x0000e400ff067b82 */ /* 0x000ee20000000a00 */
[----:B0-----:R-:W-:-:S06]  /*00c0*/  IMAD.WIDE R2, R9, 0x4, R2 ;  /* 0x0000000409027825 */ /* 0x001fcc00078e0202 */
[----:B-1----:R-:W4:Y:S01]  /*00d0*/  LDG.E R2, desc[UR4][R2.64] ;  /* 0x0000000402027981 */ /* 0x002f22000c1e1900 */
[----:B--2---:R-:W-:-:S06]  /*00e0*/  IMAD.WIDE R4, R9, 0x4, R4 ;  /* 0x0000000409047825 */ /* 0x004fcc00078e0204 */
[----:B------:R-:W4:Y:S01]  /*00f0*/  LDG.E R5, desc[UR4][R4.64] ;  /* 0x0000000404057981 */ /* 0x000f22000c1e1900 */
[----:B---3--:R-:W-:Y:S01]  /*0100*/  IMAD.WIDE R6, R9, 0x4, R6 ;  /* 0x0000000409067825 */ /* 0x008fe200078e0206 */
[----:B----4-:R-:W-:-:S05]  /*0110*/  IADD3 R9, PT, PT, R2, R5, RZ ;  /* 0x0000000502097210 */ /* 0x010fca0007ffe0ff */
[----:B------:R-:W-:Y:S01]  /*0120*/  STG.E desc[UR4][R6.64], R9 ;  /* 0x0000000906007986 */ /* 0x000fe2000c101904 */
[----:B------:R-:W-:Y:S05]  /*0130*/  EXIT ;  /* 0x000000000000794d */ /* 0x000fea0003800000 */
.L_x_0:
[----:B------:R-:W-:-:S00]  /*0140*/  BRA `(.L_x_0) ;  /* 0xfffffffc00fc7947 */ /* 0x000fc0000383ffff */
[----:B------:R-:W-:-:S00]  /*0150*/  NOP ;  /* 0x0000000000007918 */ /* 0x000fc00000000000 */
        /* <DEDUP_REMOVED lines=10> */
.L_x_1:


//--------------------- .nv.shared.reserved.0     --------------------------
	.section	.nv.shared.reserved.0,"aw",@nobits
	.weak		__nv_reservedSMEM_offset_0_alias
	.size		__nv_reservedSMEM_offset_0_alias, 0, 64
	.other		__nv_reservedSMEM_offset_0_alias,@"STO_CUDA_RESERVED_SHARED STV_DEFAULT"
__nv_reservedSMEM_offset_0_alias:
	.zero		0
	.zero		64


//--------------------- .nv.constant0._Z8AdditionPiS_S_i --------------------------
	.section	.nv.constant0._Z8AdditionPiS_S_i,"a",@progbits
	.sectionflags	@""
	.align	4
.nv.constant0._Z8AdditionPiS_S_i:
	.zero		924


//--------------------- SYMBOLS --------------------------

	.type		.nv.reservedSmem.offset0,@object
	.size		.nv.reservedSmem.offset0,0x4
